//
// Generated by NVIDIA NVVM Compiler
//
// Compiler Build ID: CL-36424714
// Cuda compilation tools, release 13.0, V13.0.88
// Based on NVVM 20.0.0
//

.version 9.0
.target sm_100
.address_size 64

	// .globl	_Z6mataddPiS_S_

.visible .entry _Z6mataddPiS_S_(
	.param .u64 .ptr .align 1 _Z6mataddPiS_S__param_0,
	.param .u64 .ptr .align 1 _Z6mataddPiS_S__param_1,
	.param .u64 .ptr .align 1 _Z6mataddPiS_S__param_2
)
{
	.reg .b32 	%r<9>;
	.reg .b64 	%rd<11>;

	ld.param.u64 	%rd1, [_Z6mataddPiS_S__param_0];
	ld.param.u64 	%rd2, [_Z6mataddPiS_S__param_1];
	ld.param.u64 	%rd3, [_Z6mataddPiS_S__param_2];
	cvta.to.global.u64 	%rd4, %rd2;
	cvta.to.global.u64 	%rd5, %rd1;
	cvta.to.global.u64 	%rd6, %rd3;
	mov.u32 	%r1, %ctaid.x;
	mov.u32 	%r2, %ctaid.y;
	mov.u32 	%r3, %nctaid.x;
	mad.lo.s32 	%r4, %r3, %r2, %r1;
	mul.wide.s32 	%rd7, %r4, 4;
	add.s64 	%rd8, %rd6, %rd7;
	ld.global.u32 	%r5, [%rd8];
	add.s64 	%rd9, %rd5, %rd7;
	ld.global.u32 	%r6, [%rd9];
	add.s64 	%rd10, %rd4, %rd7;
	ld.global.u32 	%r7, [%rd10];
	mad.lo.s32 	%r8, %r7, %r6, %r5;
	st.global.u32 	[%rd8], %r8;
	ret;

}


// ===== COMPILED SASS (sm_100) =====

	.target	sm_100

	.elftype	@"ET_EXEC"


//--------------------- .note.nv.tkinfo           --------------------------
	.section	.note.nv.tkinfo,"",@"SHT_NOTE"
	.sectionflags	@"SHF_NOTE_NV_TKINFO"
	.tkinfo
        /*0018*/ 	.word	0x00000002
        /*0030*/ 	.string	""
        /*0030*/ 	.string	"ptxas"
        /*0030*/ 	.string	"Cuda compilation tools, release 13.0, V13.0.88"
        /*0030*/ 	.string	"Build cuda_13.0.r13.0/compiler.36424714_0"
        /*0030*/ 	.string	"-arch sm_100 -m 64 "



//--------------------- .note.nv.cuinfo           --------------------------
	.section	.note.nv.cuinfo,"",@"SHT_NOTE"
	.sectionflags	@"SHF_NOTE_NV_CUINFO"
        /*0018*/ 	.short	0x0002
        /*001a*/ 	.short	0x0064
        /*001c*/ 	.short	0x0082
	.zero		2


//--------------------- .nv.info                  --------------------------
	.section	.nv.info,"",@"SHT_CUDA_INFO"
	.align	4


	//----- nvinfo : EIATTR_REGCOUNT
	.align		4
        /*0000*/ 	.byte	0x04, 0x2f
        /*0002*/ 	.short	(.L_1 - .L_0)
	.align		4
.L_0:
        /*0004*/ 	.word	index@(_Z6mataddPiS_S_)
        /*0008*/ 	.word	0x0000000c


	//----- nvinfo : EIATTR_FRAME_SIZE
	.align		4
.L_1:
        /*000c*/ 	.byte	0x04, 0x11
        /*000e*/ 	.short	(.L_3 - .L_2)
	.align		4
.L_2:
        /*0010*/ 	.word	index@(_Z6mataddPiS_S_)
        /*0014*/ 	.word	0x00000000


	//----- nvinfo : EIATTR_MIN_STACK_SIZE
	.align		4
.L_3:
        /*0018*/ 	.byte	0x04, 0x12
        /*001a*/ 	.short	(.L_5 - .L_4)
	.align		4
.L_4:
        /*001c*/ 	.word	index@(_Z6mataddPiS_S_)
        /*0020*/ 	.word	0x00000000
.L_5:


//--------------------- .nv.compat                --------------------------
	.section	.nv.compat,"",@"SHT_CUDA_COMPAT_INFO"
	.align	4
        /*0000*/ 	.byte	0x02, 0x09, 0x00, 0x00, 0x02, 0x02, 0x01, 0x00, 0x02, 0x05, 0x05, 0x00, 0x03, 0x07, 0x01, 0x01
        /*0010*/ 	.byte	0x02, 0x03, 0x00, 0x00, 0x02, 0x06, 0x01, 0x00, 0x04, 0x0b, 0x08, 0x00, 0x09, 0x00, 0x00, 0x00
        /*0020*/ 	.byte	0x00, 0x00, 0x00, 0x00


//--------------------- .nv.info._Z6mataddPiS_S_  --------------------------
	.section	.nv.info._Z6mataddPiS_S_,"",@"SHT_CUDA_INFO"
	.sectionflags	@""
	.align	4


	//----- nvinfo : EIATTR_CUDA_API_VERSION
	.align		4
        /*0000*/ 	.byte	0x04, 0x37
        /*0002*/ 	.short	(.L_7 - .L_6)
.L_6:
        /*0004*/ 	.word	0x00000082


	//----- nvinfo : EIATTR_KPARAM_INFO
	.align		4
.L_7:
        /*0008*/ 	.byte	0x04, 0x17
        /*000a*/ 	.short	(.L_9 - .L_8)
.L_8:
        /*000c*/ 	.word	0x00000000
        /*0010*/ 	.short	0x0002
        /*0012*/ 	.short	0x0010
        /*0014*/ 	.byte	0x00, 0xf5, 0x21, 0x00


	//----- nvinfo : EIATTR_KPARAM_INFO
	.align		4
.L_9:
        /*0018*/ 	.byte	0x04, 0x17
        /*001a*/ 	.short	(.L_11 - .L_10)
.L_10:
        /*001c*/ 	.word	0x00000000
        /*0020*/ 	.short	0x0001
        /*0022*/ 	.short	0x0008
        /*0024*/ 	.byte	0x00, 0xf5, 0x21, 0x00


	//----- nvinfo : EIATTR_KPARAM_INFO
	.align		4
.L_11:
        /*0028*/ 	.byte	0x04, 0x17
        /*002a*/ 	.short	(.L_13 - .L_12)
.L_12:
        /*002c*/ 	.word	0x00000000
        /*0030*/ 	.short	0x0000
        /*0032*/ 	.short	0x0000
        /*0034*/ 	.byte	0x00, 0xf5, 0x21, 0x00


	//----- nvinfo : EIATTR_SPARSE_MMA_MASK
	.align		4
.L_13:
        /*0038*/ 	.byte	0x03, 0x50
        /*003a*/ 	.short	0x0000


	//----- nvinfo : EIATTR_MAXREG_COUNT
	.align		4
        /*003c*/ 	.byte	0x03, 0x1b
        /*003e*/ 	.short	0x00ff


	//----- nvinfo : EIATTR_MERCURY_ISA_VERSION
	.align		4
        /*0040*/ 	.byte	0x03, 0x5f
        /*0042*/ 	.short	0x0101


	//----- nvinfo : EIATTR_VRC_CTA_INIT_COUNT
	.align		4
        /*0044*/ 	.byte	0x02, 0x4a
	.zero		1
	.zero		1


	//----- nvinfo : EIATTR_EXIT_INSTR_OFFSETS
	.align		4
        /*0048*/ 	.byte	0x04, 0x1c
        /*004a*/ 	.short	(.L_15 - .L_14)


	//   ....[0]....
.L_14:
        /*004c*/ 	.word	0x00000110


	//----- nvinfo : EIATTR_CBANK_PARAM_SIZE
	.align		4
.L_15:
        /*0050*/ 	.byte	0x03, 0x19
        /*0052*/ 	.short	0x0018


	//----- nvinfo : EIATTR_PARAM_CBANK
	.align		4
        /*0054*/ 	.byte	0x04, 0x0a
        /*0056*/ 	.short	(.L_17 - .L_16)
	.align		4
.L_16:
        /*0058*/ 	.word	index@(.nv.constant0._Z6mataddPiS_S_)
        /*005c*/ 	.short	0x0380
        /*005e*/ 	.short	0x0018


	//----- nvinfo : EIATTR_SW_WAR
	.align		4
.L_17:
        /*0060*/ 	.byte	0x04, 0x36
        /*0062*/ 	.short	(.L_19 - .L_18)
.L_18:
        /*0064*/ 	.word	0x00000008
.L_19:


//--------------------- .nv.callgraph             --------------------------
	.section	.nv.callgraph,"",@"SHT_CUDA_CALLGRAPH"
	.align	4
	.sectionentsize	8
	.align		4
        /*0000*/ 	.word	0x00000000
	.align		4
        /*0004*/ 	.word	0xffffffff
	.align		4
        /*0008*/ 	.word	0x00000000
	.align		4
        /*000c*/ 	.word	0xfffffffe
	.align		4
        /*0010*/ 	.word	0x00000000
	.align		4
        /*0014*/ 	.word	0xfffffffd
	.align		4
        /*0018*/ 	.word	0x00000000
	.align		4
        /*001c*/ 	.word	0xfffffffc


//--------------------- .text._Z6mataddPiS_S_     --------------------------
	.section	.text._Z6mataddPiS_S_,"ax",@progbits
	.align	128
        .global         _Z6mataddPiS_S_
        .type           _Z6mataddPiS_S_,@function
        .size           _Z6mataddPiS_S_,(.L_x_1 - _Z6mataddPiS_S_)
        .other          _Z6mataddPiS_S_,@"STO_CUDA_ENTRY STV_DEFAULT"
_Z6mataddPiS_S_:
.text._Z6mataddPiS_S_:
[----:B------:R-:W-:Y:S01]  /*0000*/  LDC R1, c[0x0][0x37c] ;  /* 0x0000df00ff017b82 */ /* 0x000fe20000000800 */
[----:B------:R-:W0:Y:S07]  /*0010*/  S2R R9, SR_CTAID.Y ;  /* 0x0000000000097919 */ /* 0x000e2e0000002600 */
[----:B------:R-:W0:Y:S01]  /*0020*/  S2UR UR6, SR_CTAID.X ;  /* 0x00000000000679c3 */ /* 0x000e220000002500 */
[----:B------:R-:W1:Y:S07]  /*0030*/  LDCU.64 UR4, c[0x0][0x358] ;  /* 0x00006b00ff0477ac */ /* 0x000e6e0008000a00 */
[----:B------:R-:W0:Y:S08]  /*0040*/  LDC R0, c[0x0][0x370] ;  /* 0x0000dc00ff007b82 */ /* 0x000e300000000800 */
[----:B------:R-:W2:Y:S08]  /*0050*/  LDC.64 R4, c[0x0][0x380] ;  /* 0x0000e000ff047b82 */ /* 0x000eb00000000a00 */
[----:B------:R-:W3:Y:S08]  /*0060*/  LDC.64 R6, c[0x0][0x388] ;  /* 0x0000e200ff067b82 */ /* 0x000ef00000000a00 */
[----:B------:R-:W4:Y:S01]  /*0070*/  LDC.64 R2, c[0x0][0x390] ;  /* 0x0000e400ff027b82 */ /* 0x000f220000000a00 */
[----:B0-----:R-:W-:-:S04]  /*0080*/  IMAD R9, R9, R0, UR6 ;  /* 0x0000000609097e24 */ /* 0x001fc8000f8e0200 */
[----:B--2---:R-:W-:-:S06]  /*0090*/  IMAD.WIDE R4, R9, 0x4, R4 ;  /* 0x0000000409047825 */ /* 0x004fcc00078e0204 */
[----:B-1----:R-:W2:Y:S01]  /*00a0*/  LDG.E R5, desc[UR4][R4.64] ;  /* 0x0000000404057981 */ /* 0x002ea2000c1e1900 */
[----:B---3--:R-:W-:-:S06]  /*00b0*/  IMAD.WIDE R6, R9, 0x4, R6 ;  /* 0x0000000409067825 */ /* 0x008fcc00078e0206 */
[----:B------:R-:W2:Y:S01]  /*00c0*/  LDG.E R6, desc[UR4][R6.64] ;  /* 0x0000000406067981 */ /* 0x000ea2000c1e1900 */
[----:B----4-:R-:W-:-:S05]  /*00d0*/  IMAD.WIDE R2, R9, 0x4, R2 ;  /* 0x0000000409027825 */ /* 0x010fca00078e0202 */
[----:B------:R-:W2:Y:S02]  /*00e0*/  LDG.E R0, desc[UR4][R2.64] ;  /* 0x0000000402007981 */ /* 0x000ea4000c1e1900 */
[----:B--2---:R-:W-:-:S05]  /*00f0*/  IMAD R9, R5, R6, R0 ;  /* 0x0000000605097224 */ /* 0x004fca00078e0200 */
[----:B------:R-:W-:Y:S01]  /*0100*/  STG.E desc[UR4][R2.64], R9 ;  /* 0x0000000902007986 */ /* 0x000fe2000c101904 */
[----:B------:R-:W-:Y:S05]  /*0110*/  EXIT ;  /* 0x000000000000794d */ /* 0x000fea0003800000 */
.L_x_0:
[----:B------:R-:W-:-:S00]  /*0120*/  BRA `(.L_x_0) ;  /* 0xfffffffc00fc7947 */ /* 0x000fc0000383ffff */
[----:B------:R-:W-:-:S00]  /*0130*/  NOP ;  /* 0x0000000000007918 */ /* 0x000fc00000000000 */
        /* <DEDUP_REMOVED lines=12> */
.L_x_1:


//--------------------- .nv.shared.reserved.0     --------------------------
	.section	.nv.shared.reserved.0,"aw",@nobits
	.weak		__nv_reservedSMEM_offset_0_alias
	.size		__nv_reservedSMEM_offset_0_alias, 0, 64
	.other		__nv_reservedSMEM_offset_0_alias,@"STO_CUDA_RESERVED_SHARED STV_DEFAULT"
__nv_reservedSMEM_offset_0_alias:
	.zero		0
	.zero		64


//--------------------- .nv.constant0._Z6mataddPiS_S_ --------------------------
	.section	.nv.constant0._Z6mataddPiS_S_,"a",@progbits
	.sectionflags	@""
	.align	4
.nv.constant0._Z6mataddPiS_S_:
	.zero		920


//--------------------- SYMBOLS --------------------------

	.type		.nv.reservedSmem.offset0,@object
	.size		.nv.reservedSmem.offset0,0x4
